//
// Generated by NVIDIA NVVM Compiler
//
// Compiler Build ID: CL-36424714
// Cuda compilation tools, release 13.0, V13.0.88
// Based on NVVM 20.0.0
//

.version 9.0
.target sm_100
.address_size 64

	// .globl	_Z17incrementWithLockv
.global .align 4 .u32 d_counter;
.global .align 4 .u32 d_lock;

.visible .entry _Z17incrementWithLockv()
{
	.reg .pred 	%p<2>;
	.reg .b32 	%r<5>;

$L__BB0_1:
	atom.relaxed.global.cas.b32 	%r1, [d_lock], 0, 1;
	setp.ne.s32 	%p1, %r1, 0;
	@%p1 bra 	$L__BB0_1;
	ld.global.u32 	%r2, [d_counter];
	add.s32 	%r3, %r2, 1;
	st.global.u32 	[d_counter], %r3;
	atom.global.exch.b32 	%r4, [d_lock], 0;
	ret;

}


// ===== COMPILED SASS (sm_100) =====

	.target	sm_100

	.elftype	@"ET_EXEC"


//--------------------- .note.nv.tkinfo           --------------------------
	.section	.note.nv.tkinfo,"",@"SHT_NOTE"
	.sectionflags	@"SHF_NOTE_NV_TKINFO"
	.tkinfo
        /*0018*/ 	.word	0x00000002
        /*0030*/ 	.string	""
        /*0030*/ 	.string	"ptxas"
        /*0030*/ 	.string	"Cuda compilation tools, release 13.0, V13.0.88"
        /*0030*/ 	.string	"Build cuda_13.0.r13.0/compiler.36424714_0"
        /*0030*/ 	.string	"-arch sm_100 -m 64 "



//--------------------- .note.nv.cuinfo           --------------------------
	.section	.note.nv.cuinfo,"",@"SHT_NOTE"
	.sectionflags	@"SHF_NOTE_NV_CUINFO"
        /*0018*/ 	.short	0x0002
        /*001a*/ 	.short	0x0064
        /*001c*/ 	.short	0x0082
	.zero		2


//--------------------- .nv.info                  --------------------------
	.section	.nv.info,"",@"SHT_CUDA_INFO"
	.align	4


	//----- nvinfo : EIATTR_REGCOUNT
	.align		4
        /*0000*/ 	.byte	0x04, 0x2f
        /*0002*/ 	.short	(.L_3 - .L_2)
	.align		4
.L_2:
        /*0004*/ 	.word	index@(_Z17incrementWithLockv)
        /*0008*/ 	.word	0x0000000a


	//----- nvinfo : EIATTR_FRAME_SIZE
	.align		4
.L_3:
        /*000c*/ 	.byte	0x04, 0x11
        /*000e*/ 	.short	(.L_5 - .L_4)
	.align		4
.L_4:
        /*0010*/ 	.word	index@(_Z17incrementWithLockv)
        /*0014*/ 	.word	0x00000000


	//----- nvinfo : EIATTR_MIN_STACK_SIZE
	.align		4
.L_5:
        /*0018*/ 	.byte	0x04, 0x12
        /*001a*/ 	.short	(.L_7 - .L_6)
	.align		4
.L_6:
        /*001c*/ 	.word	index@(_Z17incrementWithLockv)
        /*0020*/ 	.word	0x00000000
.L_7:


//--------------------- .nv.compat                --------------------------
	.section	.nv.compat,"",@"SHT_CUDA_COMPAT_INFO"
	.align	4
        /*0000*/ 	.byte	0x02, 0x09, 0x00, 0x00, 0x02, 0x02, 0x01, 0x00, 0x02, 0x05, 0x05, 0x00, 0x03, 0x07, 0x01, 0x01
        /*0010*/ 	.byte	0x02, 0x03, 0x00, 0x00, 0x02, 0x06, 0x01, 0x00, 0x04, 0x0b, 0x08, 0x00, 0x09, 0x00, 0x00, 0x00
        /*0020*/ 	.byte	0x00, 0x00, 0x00, 0x00


//--------------------- .nv.info._Z17incrementWithLockv --------------------------
	.section	.nv.info._Z17incrementWithLockv,"",@"SHT_CUDA_INFO"
	.sectionflags	@""
	.align	4


	//----- nvinfo : EIATTR_CUDA_API_VERSION
	.align		4
        /*0000*/ 	.byte	0x04, 0x37
        /*0002*/ 	.short	(.L_9 - .L_8)
.L_8:
        /*0004*/ 	.word	0x00000082


	//----- nvinfo : EIATTR_SPARSE_MMA_MASK
	.align		4
.L_9:
        /*0008*/ 	.byte	0x03, 0x50
        /*000a*/ 	.short	0x0000


	//----- nvinfo : EIATTR_MAXREG_COUNT
	.align		4
        /*000c*/ 	.byte	0x03, 0x1b
        /*000e*/ 	.short	0x00ff


	//----- nvinfo : EIATTR_MERCURY_ISA_VERSION
	.align		4
        /*0010*/ 	.byte	0x03, 0x5f
        /*0012*/ 	.short	0x0101


	//----- nvinfo : EIATTR_VRC_CTA_INIT_COUNT
	.align		4
        /*0014*/ 	.byte	0x02, 0x4a
	.zero		1
	.zero		1


	//----- nvinfo : EIATTR_EXIT_INSTR_OFFSETS
	.align		4
        /*0018*/ 	.byte	0x04, 0x1c
        /*001a*/ 	.short	(.L_11 - .L_10)


	//   ....[0]....
.L_10:
        /*001c*/ 	.word	0x00000100


	//----- nvinfo : EIATTR_CRS_STACK_SIZE
	.align		4
.L_11:
        /*0020*/ 	.byte	0x04, 0x1e
        /*0022*/ 	.short	(.L_13 - .L_12)
.L_12:
        /*0024*/ 	.word	0x00000000


	//----- nvinfo : EIATTR_SW_WAR
	.align		4
.L_13:
        /*0028*/ 	.byte	0x04, 0x36
        /*002a*/ 	.short	(.L_15 - .L_14)
.L_14:
        /*002c*/ 	.word	0x00000008
.L_15:


//--------------------- .nv.callgraph             --------------------------
	.section	.nv.callgraph,"",@"SHT_CUDA_CALLGRAPH"
	.align	4
	.sectionentsize	8
	.align		4
        /*0000*/ 	.word	0x00000000
	.align		4
        /*0004*/ 	.word	0xffffffff
	.align		4
        /*0008*/ 	.word	0x00000000
	.align		4
        /*000c*/ 	.word	0xfffffffe
	.align		4
        /*0010*/ 	.word	0x00000000
	.align		4
        /*0014*/ 	.word	0xfffffffd
	.align		4
        /*0018*/ 	.word	0x00000000
	.align		4
        /*001c*/ 	.word	0xfffffffc


//--------------------- .nv.constant4             --------------------------
	.section	.nv.constant4,"a",@progbits
	.align	8
	.align		8
.nv.constant4:
        /*0000*/ 	.dword	d_counter
	.align		8
        /*0008*/ 	.dword	d_lock


//--------------------- .text._Z17incrementWithLockv --------------------------
	.section	.text._Z17incrementWithLockv,"ax",@progbits
	.align	128
        .global         _Z17incrementWithLockv
        .type           _Z17incrementWithLockv,@function
        .size           _Z17incrementWithLockv,(.L_x_3 - _Z17incrementWithLockv)
        .other          _Z17incrementWithLockv,@"STO_CUDA_ENTRY STV_DEFAULT"
_Z17incrementWithLockv:
.text._Z17incrementWithLockv:
[----:B------:R-:W-:Y:S08]  /*0000*/  LDC R1, c[0x0][0x37c] ;  /* 0x0000df00ff017b82 */ /* 0x000ff00000000800 */
[----:B------:R-:W0:Y:S01]  /*0010*/  LDC.64 R2, c[0x4][0x8] ;  /* 0x01000200ff027b82 */ /* 0x000e220000000a00 */
[----:B------:R-:W-:Y:S01]  /*0020*/  BSSY B0, `(.L_x_0) ;  /* 0x0000008000007945 */ /* 0x000fe20003800000 */
[----:B------:R-:W-:Y:S01]  /*0030*/  IMAD.MOV.U32 R5, RZ, RZ, 0x1 ;  /* 0x00000001ff057424 */ /* 0x000fe200078e00ff */
[----:B------:R-:W1:Y:S06]  /*0040*/  LDCU.64 UR4, c[0x0][0x358] ;  /* 0x00006b00ff0477ac */ /* 0x000e6c0008000a00 */
.L_x_1:
[----:B------:R-:W-:Y:S01]  /*0050*/  HFMA2 R4, -RZ, RZ, 0, 0 ;  /* 0x00000000ff047431 */ /* 0x000fe200000001ff */
[----:B------:R-:W-:Y:S05]  /*0060*/  YIELD ;  /* 0x0000000000007946 */ /* 0x000fea0003800000 */
[----:B0-----:R-:W2:Y:S02]  /*0070*/  ATOMG.E.CAS.STRONG.GPU PT, R0, [R2], R4, R5 ;  /* 0x00000004020073a9 */ /* 0x001ea400001ee105 */
[----:B--2---:R-:W-:-:S13]  /*0080*/  ISETP.NE.AND P0, PT, R0, RZ, PT ;  /* 0x000000ff0000720c */ /* 0x004fda0003f05270 */
[----:B------:R-:W-:Y:S05]  /*0090*/  @P0 BRA `(.L_x_1) ;  /* 0xfffffffc00ec0947 */ /* 0x000fea000383ffff */
[----:B-1----:R-:W-:Y:S05]  /*00a0*/  BSYNC B0 ;  /* 0x0000000000007941 */ /* 0x002fea0003800000 */
.L_x_0:
[----:B------:R-:W0:Y:S02]  /*00b0*/  LDC.64 R4, c[0x4][RZ] ;  /* 0x01000000ff047b82 */ /* 0x000e240000000a00 */
[----:B0-----:R-:W2:Y:S02]  /*00c0*/  LDG.E R0, desc[UR4][R4.64] ;  /* 0x0000000404007981 */ /* 0x001ea4000c1e1900 */
[----:B--2---:R-:W-:-:S05]  /*00d0*/  VIADD R7, R0, 0x1 ;  /* 0x0000000100077836 */ /* 0x004fca0000000000 */
[----:B------:R-:W-:Y:S04]  /*00e0*/  STG.E desc[UR4][R4.64], R7 ;  /* 0x0000000704007986 */ /* 0x000fe8000c101904 */
[----:B------:R-:W-:Y:S01]  /*00f0*/  ATOMG.E.EXCH.STRONG.GPU PT, RZ, desc[UR4][R2.64], RZ ;  /* 0x800000ff02ff79a8 */ /* 0x000fe2000c1ef104 */
[----:B------:R-:W-:Y:S05]  /*0100*/  EXIT ;  /* 0x000000000000794d */ /* 0x000fea0003800000 */
.L_x_2:
[----:B------:R-:W-:-:S00]  /*0110*/  BRA `(.L_x_2) ;  /* 0xfffffffc00fc7947 */ /* 0x000fc0000383ffff */
[----:B------:R-:W-:-:S00]  /*0120*/  NOP ;  /* 0x0000000000007918 */ /* 0x000fc00000000000 */
        /* <DEDUP_REMOVED lines=13> */
.L_x_3:


//--------------------- .nv.shared.reserved.0     --------------------------
	.section	.nv.shared.reserved.0,"aw",@nobits
	.weak		__nv_reservedSMEM_offset_0_alias
	.size		__nv_reservedSMEM_offset_0_alias, 0, 64
	.other		__nv_reservedSMEM_offset_0_alias,@"STO_CUDA_RESERVED_SHARED STV_DEFAULT"
__nv_reservedSMEM_offset_0_alias:
	.zero		0
	.zero		64


//--------------------- .nv.global                --------------------------
	.section	.nv.global,"aw",@nobits
	.align	4
.nv.global:
	.type		d_counter,@object
	.size		d_counter,(d_lock - d_counter)
d_counter:
	.zero		4
	.type		d_lock,@object
	.size		d_lock,(.L_1 - d_lock)
d_lock:
	.zero		4
.L_1:


//--------------------- .nv.constant0._Z17incrementWithLockv --------------------------
	.section	.nv.constant0._Z17incrementWithLockv,"a",@progbits
	.sectionflags	@""
	.align	4
.nv.constant0._Z17incrementWithLockv:
	.zero		896


//--------------------- SYMBOLS --------------------------

	.type		.nv.reservedSmem.offset0,@object
	.size		.nv.reservedSmem.offset0,0x4
